//
// Generated by NVIDIA NVVM Compiler
//
// Compiler Build ID: CL-36424714
// Cuda compilation tools, release 13.0, V13.0.88
// Based on NVVM 20.0.0
//

.version 9.0
.target sm_100
.address_size 64

	// .globl	_Z18cuda_operator_plusP6cell_tS0_S0_ii

.visible .entry _Z18cuda_operator_plusP6cell_tS0_S0_ii(
	.param .u64 .ptr .align 1 _Z18cuda_operator_plusP6cell_tS0_S0_ii_param_0,
	.param .u64 .ptr .align 1 _Z18cuda_operator_plusP6cell_tS0_S0_ii_param_1,
	.param .u64 .ptr .align 1 _Z18cuda_operator_plusP6cell_tS0_S0_ii_param_2,
	.param .u32 _Z18cuda_operator_plusP6cell_tS0_S0_ii_param_3,
	.param .u32 _Z18cuda_operator_plusP6cell_tS0_S0_ii_param_4
)
{
	.reg .pred 	%p<4>;
	.reg .b16 	%rs<2>;
	.reg .b32 	%r<14>;
	.reg .b64 	%rd<11>;
	.reg .b64 	%fd<16>;

	ld.param.u64 	%rd1, [_Z18cuda_operator_plusP6cell_tS0_S0_ii_param_0];
	ld.param.u64 	%rd2, [_Z18cuda_operator_plusP6cell_tS0_S0_ii_param_1];
	ld.param.u64 	%rd3, [_Z18cuda_operator_plusP6cell_tS0_S0_ii_param_2];
	ld.param.u32 	%r3, [_Z18cuda_operator_plusP6cell_tS0_S0_ii_param_3];
	ld.param.u32 	%r4, [_Z18cuda_operator_plusP6cell_tS0_S0_ii_param_4];
	mov.u32 	%r6, %ctaid.x;
	mov.u32 	%r7, %ntid.x;
	mov.u32 	%r8, %tid.x;
	mad.lo.s32 	%r1, %r6, %r7, %r8;
	mov.u32 	%r9, %ctaid.y;
	mov.u32 	%r10, %ntid.y;
	mov.u32 	%r11, %tid.y;
	mad.lo.s32 	%r12, %r9, %r10, %r11;
	setp.ge.s32 	%p1, %r1, %r3;
	setp.ge.s32 	%p2, %r12, %r4;
	or.pred  	%p3, %p1, %p2;
	@%p3 bra 	$L__BB0_2;
	cvta.to.global.u64 	%rd4, %rd2;
	cvta.to.global.u64 	%rd5, %rd3;
	cvta.to.global.u64 	%rd6, %rd1;
	mad.lo.s32 	%r13, %r3, %r12, %r1;
	mul.wide.s32 	%rd7, %r13, 48;
	add.s64 	%rd8, %rd4, %rd7;
	add.s64 	%rd9, %rd5, %rd7;
	ld.global.f64 	%fd1, [%rd8];
	ld.global.f64 	%fd2, [%rd9];
	add.f64 	%fd3, %fd1, %fd2;
	ld.global.f64 	%fd4, [%rd8+8];
	ld.global.f64 	%fd5, [%rd9+8];
	add.f64 	%fd6, %fd4, %fd5;
	ld.global.f64 	%fd7, [%rd8+16];
	ld.global.f64 	%fd8, [%rd9+16];
	add.f64 	%fd9, %fd7, %fd8;
	ld.global.f64 	%fd10, [%rd8+24];
	ld.global.f64 	%fd11, [%rd9+24];
	add.f64 	%fd12, %fd10, %fd11;
	ld.global.f64 	%fd13, [%rd8+32];
	ld.global.f64 	%fd14, [%rd9+32];
	add.f64 	%fd15, %fd13, %fd14;
	ld.global.u8 	%rs1, [%rd8+40];
	add.s64 	%rd10, %rd6, %rd7;
	st.global.f64 	[%rd10], %fd3;
	st.global.f64 	[%rd10+8], %fd6;
	st.global.f64 	[%rd10+16], %fd9;
	st.global.f64 	[%rd10+24], %fd12;
	st.global.f64 	[%rd10+32], %fd15;
	st.global.u8 	[%rd10+40], %rs1;
$L__BB0_2:
	ret;

}
	// .globl	_Z19cuda_operator_minusP6cell_tS0_S0_ii
.visible .entry _Z19cuda_operator_minusP6cell_tS0_S0_ii(
	.param .u64 .ptr .align 1 _Z19cuda_operator_minusP6cell_tS0_S0_ii_param_0,
	.param .u64 .ptr .align 1 _Z19cuda_operator_minusP6cell_tS0_S0_ii_param_1,
	.param .u64 .ptr .align 1 _Z19cuda_operator_minusP6cell_tS0_S0_ii_param_2,
	.param .u32 _Z19cuda_operator_minusP6cell_tS0_S0_ii_param_3,
	.param .u32 _Z19cuda_operator_minusP6cell_tS0_S0_ii_param_4
)
{
	.reg .pred 	%p<4>;
	.reg .b16 	%rs<2>;
	.reg .b32 	%r<14>;
	.reg .b64 	%rd<11>;
	.reg .b64 	%fd<16>;

	ld.param.u64 	%rd1, [_Z19cuda_operator_minusP6cell_tS0_S0_ii_param_0];
	ld.param.u64 	%rd2, [_Z19cuda_operator_minusP6cell_tS0_S0_ii_param_1];
	ld.param.u64 	%rd3, [_Z19cuda_operator_minusP6cell_tS0_S0_ii_param_2];
	ld.param.u32 	%r3, [_Z19cuda_operator_minusP6cell_tS0_S0_ii_param_3];
	ld.param.u32 	%r4, [_Z19cuda_operator_minusP6cell_tS0_S0_ii_param_4];
	mov.u32 	%r6, %ctaid.x;
	mov.u32 	%r7, %ntid.x;
	mov.u32 	%r8, %tid.x;
	mad.lo.s32 	%r1, %r6, %r7, %r8;
	mov.u32 	%r9, %ctaid.y;
	mov.u32 	%r10, %ntid.y;
	mov.u32 	%r11, %tid.y;
	mad.lo.s32 	%r12, %r9, %r10, %r11;
	setp.ge.s32 	%p1, %r1, %r3;
	setp.ge.s32 	%p2, %r12, %r4;
	or.pred  	%p3, %p1, %p2;
	@%p3 bra 	$L__BB1_2;
	cvta.to.global.u64 	%rd4, %rd2;
	cvta.to.global.u64 	%rd5, %rd3;
	cvta.to.global.u64 	%rd6, %rd1;
	mad.lo.s32 	%r13, %r3, %r12, %r1;
	mul.wide.s32 	%rd7, %r13, 48;
	add.s64 	%rd8, %rd4, %rd7;
	add.s64 	%rd9, %rd5, %rd7;
	ld.global.f64 	%fd1, [%rd8];
	ld.global.f64 	%fd2, [%rd9];
	sub.f64 	%fd3, %fd1, %fd2;
	ld.global.f64 	%fd4, [%rd8+8];
	ld.global.f64 	%fd5, [%rd9+8];
	sub.f64 	%fd6, %fd4, %fd5;
	ld.global.f64 	%fd7, [%rd8+16];
	ld.global.f64 	%fd8, [%rd9+16];
	sub.f64 	%fd9, %fd7, %fd8;
	ld.global.f64 	%fd10, [%rd8+24];
	ld.global.f64 	%fd11, [%rd9+24];
	sub.f64 	%fd12, %fd10, %fd11;
	ld.global.f64 	%fd13, [%rd8+32];
	ld.global.f64 	%fd14, [%rd9+32];
	sub.f64 	%fd15, %fd13, %fd14;
	ld.global.u8 	%rs1, [%rd8+40];
	add.s64 	%rd10, %rd6, %rd7;
	st.global.f64 	[%rd10], %fd3;
	st.global.f64 	[%rd10+8], %fd6;
	st.global.f64 	[%rd10+16], %fd9;
	st.global.f64 	[%rd10+24], %fd12;
	st.global.f64 	[%rd10+32], %fd15;
	st.global.u8 	[%rd10+40], %rs1;
$L__BB1_2:
	ret;

}
	// .globl	_Z19cuda_operator_timesP6cell_tS0_dii
.visible .entry _Z19cuda_operator_timesP6cell_tS0_dii(
	.param .u64 .ptr .align 1 _Z19cuda_operator_timesP6cell_tS0_dii_param_0,
	.param .u64 .ptr .align 1 _Z19cuda_operator_timesP6cell_tS0_dii_param_1,
	.param .f64 _Z19cuda_operator_timesP6cell_tS0_dii_param_2,
	.param .u32 _Z19cuda_operator_timesP6cell_tS0_dii_param_3,
	.param .u32 _Z19cuda_operator_timesP6cell_tS0_dii_param_4
)
{
	.reg .pred 	%p<4>;
	.reg .b16 	%rs<2>;
	.reg .b32 	%r<14>;
	.reg .b64 	%rd<8>;
	.reg .b64 	%fd<12>;

	ld.param.u64 	%rd1, [_Z19cuda_operator_timesP6cell_tS0_dii_param_0];
	ld.param.u64 	%rd2, [_Z19cuda_operator_timesP6cell_tS0_dii_param_1];
	ld.param.f64 	%fd1, [_Z19cuda_operator_timesP6cell_tS0_dii_param_2];
	ld.param.u32 	%r3, [_Z19cuda_operator_timesP6cell_tS0_dii_param_3];
	ld.param.u32 	%r4, [_Z19cuda_operator_timesP6cell_tS0_dii_param_4];
	mov.u32 	%r6, %ctaid.x;
	mov.u32 	%r7, %ntid.x;
	mov.u32 	%r8, %tid.x;
	mad.lo.s32 	%r1, %r6, %r7, %r8;
	mov.u32 	%r9, %ctaid.y;
	mov.u32 	%r10, %ntid.y;
	mov.u32 	%r11, %tid.y;
	mad.lo.s32 	%r12, %r9, %r10, %r11;
	setp.ge.s32 	%p1, %r1, %r3;
	setp.ge.s32 	%p2, %r12, %r4;
	or.pred  	%p3, %p1, %p2;
	@%p3 bra 	$L__BB2_2;
	cvta.to.global.u64 	%rd3, %rd2;
	cvta.to.global.u64 	%rd4, %rd1;
	mad.lo.s32 	%r13, %r3, %r12, %r1;
	mul.wide.s32 	%rd5, %r13, 48;
	add.s64 	%rd6, %rd3, %rd5;
	ld.global.f64 	%fd2, [%rd6];
	mul.f64 	%fd3, %fd1, %fd2;
	ld.global.f64 	%fd4, [%rd6+8];
	mul.f64 	%fd5, %fd1, %fd4;
	ld.global.f64 	%fd6, [%rd6+16];
	mul.f64 	%fd7, %fd1, %fd6;
	ld.global.f64 	%fd8, [%rd6+24];
	mul.f64 	%fd9, %fd1, %fd8;
	ld.global.f64 	%fd10, [%rd6+32];
	mul.f64 	%fd11, %fd1, %fd10;
	ld.global.u8 	%rs1, [%rd6+40];
	add.s64 	%rd7, %rd4, %rd5;
	st.global.f64 	[%rd7], %fd3;
	st.global.f64 	[%rd7+8], %fd5;
	st.global.f64 	[%rd7+16], %fd7;
	st.global.f64 	[%rd7+24], %fd9;
	st.global.f64 	[%rd7+32], %fd11;
	st.global.u8 	[%rd7+40], %rs1;
$L__BB2_2:
	ret;

}
	// .globl	_Z21cuda_operator_dividedP6cell_tS0_dii
.visible .entry _Z21cuda_operator_dividedP6cell_tS0_dii(
	.param .u64 .ptr .align 1 _Z21cuda_operator_dividedP6cell_tS0_dii_param_0,
	.param .u64 .ptr .align 1 _Z21cuda_operator_dividedP6cell_tS0_dii_param_1,
	.param .f64 _Z21cuda_operator_dividedP6cell_tS0_dii_param_2,
	.param .u32 _Z21cuda_operator_dividedP6cell_tS0_dii_param_3,
	.param .u32 _Z21cuda_operator_dividedP6cell_tS0_dii_param_4
)
{
	.reg .pred 	%p<4>;
	.reg .b16 	%rs<2>;
	.reg .b32 	%r<14>;
	.reg .b64 	%rd<8>;
	.reg .b64 	%fd<12>;

	ld.param.u64 	%rd1, [_Z21cuda_operator_dividedP6cell_tS0_dii_param_0];
	ld.param.u64 	%rd2, [_Z21cuda_operator_dividedP6cell_tS0_dii_param_1];
	ld.param.f64 	%fd1, [_Z21cuda_operator_dividedP6cell_tS0_dii_param_2];
	ld.param.u32 	%r3, [_Z21cuda_operator_dividedP6cell_tS0_dii_param_3];
	ld.param.u32 	%r4, [_Z21cuda_operator_dividedP6cell_tS0_dii_param_4];
	mov.u32 	%r6, %ctaid.x;
	mov.u32 	%r7, %ntid.x;
	mov.u32 	%r8, %tid.x;
	mad.lo.s32 	%r1, %r6, %r7, %r8;
	mov.u32 	%r9, %ctaid.y;
	mov.u32 	%r10, %ntid.y;
	mov.u32 	%r11, %tid.y;
	mad.lo.s32 	%r12, %r9, %r10, %r11;
	setp.ge.s32 	%p1, %r1, %r3;
	setp.ge.s32 	%p2, %r12, %r4;
	or.pred  	%p3, %p1, %p2;
	@%p3 bra 	$L__BB3_2;
	cvta.to.global.u64 	%rd3, %rd2;
	cvta.to.global.u64 	%rd4, %rd1;
	mad.lo.s32 	%r13, %r3, %r12, %r1;
	mul.wide.s32 	%rd5, %r13, 48;
	add.s64 	%rd6, %rd3, %rd5;
	ld.global.f64 	%fd2, [%rd6];
	div.rn.f64 	%fd3, %fd2, %fd1;
	ld.global.f64 	%fd4, [%rd6+8];
	div.rn.f64 	%fd5, %fd4, %fd1;
	ld.global.f64 	%fd6, [%rd6+16];
	div.rn.f64 	%fd7, %fd6, %fd1;
	ld.global.f64 	%fd8, [%rd6+24];
	div.rn.f64 	%fd9, %fd8, %fd1;
	ld.global.f64 	%fd10, [%rd6+32];
	div.rn.f64 	%fd11, %fd10, %fd1;
	ld.global.u8 	%rs1, [%rd6+40];
	add.s64 	%rd7, %rd4, %rd5;
	st.global.f64 	[%rd7], %fd3;
	st.global.f64 	[%rd7+8], %fd5;
	st.global.f64 	[%rd7+16], %fd7;
	st.global.f64 	[%rd7+24], %fd9;
	st.global.f64 	[%rd7+32], %fd11;
	st.global.u8 	[%rd7+40], %rs1;
$L__BB3_2:
	ret;

}


// ===== COMPILED SASS (sm_100) =====

	.target	sm_100

	.elftype	@"ET_EXEC"


//--------------------- .note.nv.tkinfo           --------------------------
	.section	.note.nv.tkinfo,"",@"SHT_NOTE"
	.sectionflags	@"SHF_NOTE_NV_TKINFO"
	.tkinfo
        /*0018*/ 	.word	0x00000002
        /*0030*/ 	.string	""
        /*0030*/ 	.string	"ptxas"
        /*0030*/ 	.string	"Cuda compilation tools, release 13.0, V13.0.88"
        /*0030*/ 	.string	"Build cuda_13.0.r13.0/compiler.36424714_0"
        /*0030*/ 	.string	"-arch sm_100 -m 64 "



//--------------------- .note.nv.cuinfo           --------------------------
	.section	.note.nv.cuinfo,"",@"SHT_NOTE"
	.sectionflags	@"SHF_NOTE_NV_CUINFO"
        /*0018*/ 	.short	0x0002
        /*001a*/ 	.short	0x0064
        /*001c*/ 	.short	0x0082
	.zero		2


//--------------------- .nv.info                  --------------------------
	.section	.nv.info,"",@"SHT_CUDA_INFO"
	.align	4


	//----- nvinfo : EIATTR_REGCOUNT
	.align		4
        /*0000*/ 	.byte	0x04, 0x2f
        /*0002*/ 	.short	(.L_1 - .L_0)
	.align		4
.L_0:
        /*0004*/ 	.word	index@(_Z18cuda_operator_plusP6cell_tS0_S0_ii)
        /*0008*/ 	.word	0x00000020


	//----- nvinfo : EIATTR_FRAME_SIZE
	.align		4
.L_1:
        /*000c*/ 	.byte	0x04, 0x11
        /*000e*/ 	.short	(.L_3 - .L_2)
	.align		4
.L_2:
        /*0010*/ 	.word	index@(_Z18cuda_operator_plusP6cell_tS0_S0_ii)
        /*0014*/ 	.word	0x00000000


	//----- nvinfo : EIATTR_REGCOUNT
	.align		4
.L_3:
        /*0018*/ 	.byte	0x04, 0x2f
        /*001a*/ 	.short	(.L_5 - .L_4)
	.align		4
.L_4:
        /*001c*/ 	.word	index@(_Z19cuda_operator_minusP6cell_tS0_S0_ii)
        /*0020*/ 	.word	0x00000020


	//----- nvinfo : EIATTR_FRAME_SIZE
	.align		4
.L_5:
        /*0024*/ 	.byte	0x04, 0x11
        /*0026*/ 	.short	(.L_7 - .L_6)
	.align		4
.L_6:
        /*0028*/ 	.word	index@(_Z19cuda_operator_minusP6cell_tS0_S0_ii)
        /*002c*/ 	.word	0x00000000


	//----- nvinfo : EIATTR_REGCOUNT
	.align		4
.L_7:
        /*0030*/ 	.byte	0x04, 0x2f
        /*0032*/ 	.short	(.L_9 - .L_8)
	.align		4
.L_8:
        /*0034*/ 	.word	index@(_Z19cuda_operator_timesP6cell_tS0_dii)
        /*0038*/ 	.word	0x00000016


	//----- nvinfo : EIATTR_FRAME_SIZE
	.align		4
.L_9:
        /*003c*/ 	.byte	0x04, 0x11
        /*003e*/ 	.short	(.L_11 - .L_10)
	.align		4
.L_10:
        /*0040*/ 	.word	index@(_Z19cuda_operator_timesP6cell_tS0_dii)
        /*0044*/ 	.word	0x00000000


	//----- nvinfo : EIATTR_REGCOUNT
	.align		4
.L_11:
        /*0048*/ 	.byte	0x04, 0x2f
        /*004a*/ 	.short	(.L_13 - .L_12)
	.align		4
.L_12:
        /*004c*/ 	.word	index@(_Z21cuda_operator_dividedP6cell_tS0_dii)
        /*0050*/ 	.word	0x00000022


	//----- nvinfo : EIATTR_FRAME_SIZE
	.align		4
.L_13:
        /*0054*/ 	.byte	0x04, 0x11
        /*0056*/ 	.short	(.L_15 - .L_14)
	.align		4
.L_14:
        /*0058*/ 	.word	index@($__internal_0_$__cuda_sm20_div_rn_f64_full)
        /*005c*/ 	.word	0x00000000


	//----- nvinfo : EIATTR_FRAME_SIZE
	.align		4
.L_15:
        /*0060*/ 	.byte	0x04, 0x11
        /*0062*/ 	.short	(.L_17 - .L_16)
	.align		4
.L_16:
        /*0064*/ 	.word	index@(_Z21cuda_operator_dividedP6cell_tS0_dii)
        /*0068*/ 	.word	0x00000000


	//----- nvinfo : EIATTR_MIN_STACK_SIZE
	.align		4
.L_17:
        /*006c*/ 	.byte	0x04, 0x12
        /*006e*/ 	.short	(.L_19 - .L_18)
	.align		4
.L_18:
        /*0070*/ 	.word	index@(_Z21cuda_operator_dividedP6cell_tS0_dii)
        /*0074*/ 	.word	0x00000000


	//----- nvinfo : EIATTR_MIN_STACK_SIZE
	.align		4
.L_19:
        /*0078*/ 	.byte	0x04, 0x12
        /*007a*/ 	.short	(.L_21 - .L_20)
	.align		4
.L_20:
        /*007c*/ 	.word	index@(_Z19cuda_operator_timesP6cell_tS0_dii)
        /*0080*/ 	.word	0x00000000


	//----- nvinfo : EIATTR_MIN_STACK_SIZE
	.align		4
.L_21:
        /*0084*/ 	.byte	0x04, 0x12
        /*0086*/ 	.short	(.L_23 - .L_22)
	.align		4
.L_22:
        /*0088*/ 	.word	index@(_Z19cuda_operator_minusP6cell_tS0_S0_ii)
        /*008c*/ 	.word	0x00000000


	//----- nvinfo : EIATTR_MIN_STACK_SIZE
	.align		4
.L_23:
        /*0090*/ 	.byte	0x04, 0x12
        /*0092*/ 	.short	(.L_25 - .L_24)
	.align		4
.L_24:
        /*0094*/ 	.word	index@(_Z18cuda_operator_plusP6cell_tS0_S0_ii)
        /*0098*/ 	.word	0x00000000
.L_25:


//--------------------- .nv.compat                --------------------------
	.section	.nv.compat,"",@"SHT_CUDA_COMPAT_INFO"
	.align	4
        /*0000*/ 	.byte	0x02, 0x09, 0x00, 0x00, 0x02, 0x02, 0x01, 0x00, 0x02, 0x05, 0x05, 0x00, 0x03, 0x07, 0x01, 0x01
        /*0010*/ 	.byte	0x02, 0x03, 0x00, 0x00, 0x02, 0x06, 0x01, 0x00, 0x04, 0x0b, 0x08, 0x00, 0x01, 0x00, 0x00, 0x00
        /*0020*/ 	.byte	0x00, 0x00, 0x00, 0x00


//--------------------- .nv.info._Z21cuda_operator_dividedP6cell_tS0_dii --------------------------
	.section	.nv.info._Z21cuda_operator_dividedP6cell_tS0_dii,"",@"SHT_CUDA_INFO"
	.sectionflags	@""
	.align	4


	//----- nvinfo : EIATTR_CUDA_API_VERSION
	.align		4
        /*0000*/ 	.byte	0x04, 0x37
        /*0002*/ 	.short	(.L_27 - .L_26)
.L_26:
        /*0004*/ 	.word	0x00000082


	//----- nvinfo : EIATTR_KPARAM_INFO
	.align		4
.L_27:
        /*0008*/ 	.byte	0x04, 0x17
        /*000a*/ 	.short	(.L_29 - .L_28)
.L_28:
        /*000c*/ 	.word	0x00000000
        /*0010*/ 	.short	0x0004
        /*0012*/ 	.short	0x001c
        /*0014*/ 	.byte	0x00, 0xf0, 0x11, 0x00


	//----- nvinfo : EIATTR_KPARAM_INFO
	.align		4
.L_29:
        /*0018*/ 	.byte	0x04, 0x17
        /*001a*/ 	.short	(.L_31 - .L_30)
.L_30:
        /*001c*/ 	.word	0x00000000
        /*0020*/ 	.short	0x0003
        /*0022*/ 	.short	0x0018
        /*0024*/ 	.byte	0x00, 0xf0, 0x11, 0x00


	//----- nvinfo : EIATTR_KPARAM_INFO
	.align		4
.L_31:
        /*0028*/ 	.byte	0x04, 0x17
        /*002a*/ 	.short	(.L_33 - .L_32)
.L_32:
        /*002c*/ 	.word	0x00000000
        /*0030*/ 	.short	0x0002
        /*0032*/ 	.short	0x0010
        /*0034*/ 	.byte	0x00, 0xf0, 0x21, 0x00


	//----- nvinfo : EIATTR_KPARAM_INFO
	.align		4
.L_33:
        /*0038*/ 	.byte	0x04, 0x17
        /*003a*/ 	.short	(.L_35 - .L_34)
.L_34:
        /*003c*/ 	.word	0x00000000
        /*0040*/ 	.short	0x0001
        /*0042*/ 	.short	0x0008
        /*0044*/ 	.byte	0x00, 0xf5, 0x21, 0x00


	//----- nvinfo : EIATTR_KPARAM_INFO
	.align		4
.L_35:
        /*0048*/ 	.byte	0x04, 0x17
        /*004a*/ 	.short	(.L_37 - .L_36)
.L_36:
        /*004c*/ 	.word	0x00000000
        /*0050*/ 	.short	0x0000
        /*0052*/ 	.short	0x0000
        /*0054*/ 	.byte	0x00, 0xf5, 0x21, 0x00


	//----- nvinfo : EIATTR_SPARSE_MMA_MASK
	.align		4
.L_37:
        /*0058*/ 	.byte	0x03, 0x50
        /*005a*/ 	.short	0x0000


	//----- nvinfo : EIATTR_MAXREG_COUNT
	.align		4
        /*005c*/ 	.byte	0x03, 0x1b
        /*005e*/ 	.short	0x00ff


	//----- nvinfo : EIATTR_MERCURY_ISA_VERSION
	.align		4
        /*0060*/ 	.byte	0x03, 0x5f
        /*0062*/ 	.short	0x0101


	//----- nvinfo : EIATTR_VRC_CTA_INIT_COUNT
	.align		4
        /*0064*/ 	.byte	0x02, 0x4a
	.zero		1
	.zero		1


	//----- nvinfo : EIATTR_EXIT_INSTR_OFFSETS
	.align		4
        /*0068*/ 	.byte	0x04, 0x1c
        /*006a*/ 	.short	(.L_39 - .L_38)


	//   ....[0]....
.L_38:
        /*006c*/ 	.word	0x000000c0


	//   ....[1]....
        /*0070*/ 	.word	0x00000950


	//----- nvinfo : EIATTR_CRS_STACK_SIZE
	.align		4
.L_39:
        /*0074*/ 	.byte	0x04, 0x1e
        /*0076*/ 	.short	(.L_41 - .L_40)
.L_40:
        /*0078*/ 	.word	0x00000000


	//----- nvinfo : EIATTR_CBANK_PARAM_SIZE
	.align		4
.L_41:
        /*007c*/ 	.byte	0x03, 0x19
        /*007e*/ 	.short	0x0020


	//----- nvinfo : EIATTR_PARAM_CBANK
	.align		4
        /*0080*/ 	.byte	0x04, 0x0a
        /*0082*/ 	.short	(.L_43 - .L_42)
	.align		4
.L_42:
        /*0084*/ 	.word	index@(.nv.constant0._Z21cuda_operator_dividedP6cell_tS0_dii)
        /*0088*/ 	.short	0x0380
        /*008a*/ 	.short	0x0020


	//----- nvinfo : EIATTR_SW_WAR
	.align		4
.L_43:
        /*008c*/ 	.byte	0x04, 0x36
        /*008e*/ 	.short	(.L_45 - .L_44)
.L_44:
        /*0090*/ 	.word	0x00000008
.L_45:


//--------------------- .nv.info._Z19cuda_operator_timesP6cell_tS0_dii --------------------------
	.section	.nv.info._Z19cuda_operator_timesP6cell_tS0_dii,"",@"SHT_CUDA_INFO"
	.sectionflags	@""
	.align	4


	//----- nvinfo : EIATTR_CUDA_API_VERSION
	.align		4
        /*0000*/ 	.byte	0x04, 0x37
        /*0002*/ 	.short	(.L_47 - .L_46)
.L_46:
        /*0004*/ 	.word	0x00000082


	//----- nvinfo : EIATTR_KPARAM_INFO
	.align		4
.L_47:
        /*0008*/ 	.byte	0x04, 0x17
        /*000a*/ 	.short	(.L_49 - .L_48)
.L_48:
        /*000c*/ 	.word	0x00000000
        /*0010*/ 	.short	0x0004
        /*0012*/ 	.short	0x001c
        /*0014*/ 	.byte	0x00, 0xf0, 0x11, 0x00


	//----- nvinfo : EIATTR_KPARAM_INFO
	.align		4
.L_49:
        /*0018*/ 	.byte	0x04, 0x17
        /*001a*/ 	.short	(.L_51 - .L_50)
.L_50:
        /*001c*/ 	.word	0x00000000
        /*0020*/ 	.short	0x0003
        /*0022*/ 	.short	0x0018
        /*0024*/ 	.byte	0x00, 0xf0, 0x11, 0x00


	//----- nvinfo : EIATTR_KPARAM_INFO
	.align		4
.L_51:
        /*0028*/ 	.byte	0x04, 0x17
        /*002a*/ 	.short	(.L_53 - .L_52)
.L_52:
        /*002c*/ 	.word	0x00000000
        /*0030*/ 	.short	0x0002
        /*0032*/ 	.short	0x0010
        /*0034*/ 	.byte	0x00, 0xf0, 0x21, 0x00


	//----- nvinfo : EIATTR_KPARAM_INFO
	.align		4
.L_53:
        /*0038*/ 	.byte	0x04, 0x17
        /*003a*/ 	.short	(.L_55 - .L_54)
.L_54:
        /*003c*/ 	.word	0x00000000
        /*0040*/ 	.short	0x0001
        /*0042*/ 	.short	0x0008
        /*0044*/ 	.byte	0x00, 0xf5, 0x21, 0x00


	//----- nvinfo : EIATTR_KPARAM_INFO
	.align		4
.L_55:
        /*0048*/ 	.byte	0x04, 0x17
        /*004a*/ 	.short	(.L_57 - .L_56)
.L_56:
        /*004c*/ 	.word	0x00000000
        /*0050*/ 	.short	0x0000
        /*0052*/ 	.short	0x0000
        /*0054*/ 	.byte	0x00, 0xf5, 0x21, 0x00


	//----- nvinfo : EIATTR_SPARSE_MMA_MASK
	.align		4
.L_57:
        /*0058*/ 	.byte	0x03, 0x50
        /*005a*/ 	.short	0x0000


	//----- nvinfo : EIATTR_MAXREG_COUNT
	.align		4
        /*005c*/ 	.byte	0x03, 0x1b
        /*005e*/ 	.short	0x00ff


	//----- nvinfo : EIATTR_MERCURY_ISA_VERSION
	.align		4
        /*0060*/ 	.byte	0x03, 0x5f
        /*0062*/ 	.short	0x0101


	//----- nvinfo : EIATTR_VRC_CTA_INIT_COUNT
	.align		4
        /*0064*/ 	.byte	0x02, 0x4a
	.zero		1
	.zero		1


	//----- nvinfo : EIATTR_EXIT_INSTR_OFFSETS
	.align		4
        /*0068*/ 	.byte	0x04, 0x1c
        /*006a*/ 	.short	(.L_59 - .L_58)


	//   ....[0]....
.L_58:
        /*006c*/ 	.word	0x000000c0


	//   ....[1]....
        /*0070*/ 	.word	0x00000250


	//----- nvinfo : EIATTR_CBANK_PARAM_SIZE
	.align		4
.L_59:
        /*0074*/ 	.byte	0x03, 0x19
        /*0076*/ 	.short	0x0020


	//----- nvinfo : EIATTR_PARAM_CBANK
	.align		4
        /*0078*/ 	.byte	0x04, 0x0a
        /*007a*/ 	.short	(.L_61 - .L_60)
	.align		4
.L_60:
        /*007c*/ 	.word	index@(.nv.constant0._Z19cuda_operator_timesP6cell_tS0_dii)
        /*0080*/ 	.short	0x0380
        /*0082*/ 	.short	0x0020


	//----- nvinfo : EIATTR_SW_WAR
	.align		4
.L_61:
        /*0084*/ 	.byte	0x04, 0x36
        /*0086*/ 	.short	(.L_63 - .L_62)
.L_62:
        /*0088*/ 	.word	0x00000008
.L_63:


//--------------------- .nv.info._Z19cuda_operator_minusP6cell_tS0_S0_ii --------------------------
	.section	.nv.info._Z19cuda_operator_minusP6cell_tS0_S0_ii,"",@"SHT_CUDA_INFO"
	.sectionflags	@""
	.align	4


	//----- nvinfo : EIATTR_CUDA_API_VERSION
	.align		4
        /*0000*/ 	.byte	0x04, 0x37
        /*0002*/ 	.short	(.L_65 - .L_64)
.L_64:
        /*0004*/ 	.word	0x00000082


	//----- nvinfo : EIATTR_KPARAM_INFO
	.align		4
.L_65:
        /*0008*/ 	.byte	0x04, 0x17
        /*000a*/ 	.short	(.L_67 - .L_66)
.L_66:
        /*000c*/ 	.word	0x00000000
        /*0010*/ 	.short	0x0004
        /*0012*/ 	.short	0x001c
        /*0014*/ 	.byte	0x00, 0xf0, 0x11, 0x00


	//----- nvinfo : EIATTR_KPARAM_INFO
	.align		4
.L_67:
        /*0018*/ 	.byte	0x04, 0x17
        /*001a*/ 	.short	(.L_69 - .L_68)
.L_68:
        /*001c*/ 	.word	0x00000000
        /*0020*/ 	.short	0x0003
        /*0022*/ 	.short	0x0018
        /*0024*/ 	.byte	0x00, 0xf0, 0x11, 0x00


	//----- nvinfo : EIATTR_KPARAM_INFO
	.align		4
.L_69:
        /*0028*/ 	.byte	0x04, 0x17
        /*002a*/ 	.short	(.L_71 - .L_70)
.L_70:
        /*002c*/ 	.word	0x00000000
        /*0030*/ 	.short	0x0002
        /*0032*/ 	.short	0x0010
        /*0034*/ 	.byte	0x00, 0xf5, 0x21, 0x00


	//----- nvinfo : EIATTR_KPARAM_INFO
	.align		4
.L_71:
        /*0038*/ 	.byte	0x04, 0x17
        /*003a*/ 	.short	(.L_73 - .L_72)
.L_72:
        /*003c*/ 	.word	0x00000000
        /*0040*/ 	.short	0x0001
        /*0042*/ 	.short	0x0008
        /*0044*/ 	.byte	0x00, 0xf5, 0x21, 0x00


	//----- nvinfo : EIATTR_KPARAM_INFO
	.align		4
.L_73:
        /*0048*/ 	.byte	0x04, 0x17
        /*004a*/ 	.short	(.L_75 - .L_74)
.L_74:
        /*004c*/ 	.word	0x00000000
        /*0050*/ 	.short	0x0000
        /*0052*/ 	.short	0x0000
        /*0054*/ 	.byte	0x00, 0xf5, 0x21, 0x00


	//----- nvinfo : EIATTR_SPARSE_MMA_MASK
	.align		4
.L_75:
        /*0058*/ 	.byte	0x03, 0x50
        /*005a*/ 	.short	0x0000


	//----- nvinfo : EIATTR_MAXREG_COUNT
	.align		4
        /*005c*/ 	.byte	0x03, 0x1b
        /*005e*/ 	.short	0x00ff


	//----- nvinfo : EIATTR_MERCURY_ISA_VERSION
	.align		4
        /*0060*/ 	.byte	0x03, 0x5f
        /*0062*/ 	.short	0x0101


	//----- nvinfo : EIATTR_VRC_CTA_INIT_COUNT
	.align		4
        /*0064*/ 	.byte	0x02, 0x4a
	.zero		1
	.zero		1


	//----- nvinfo : EIATTR_EXIT_INSTR_OFFSETS
	.align		4
        /*0068*/ 	.byte	0x04, 0x1c
        /*006a*/ 	.short	(.L_77 - .L_76)


	//   ....[0]....
.L_76:
        /*006c*/ 	.word	0x000000c0


	//   ....[1]....
        /*0070*/ 	.word	0x000002b0


	//----- nvinfo : EIATTR_CBANK_PARAM_SIZE
	.align		4
.L_77:
        /*0074*/ 	.byte	0x03, 0x19
        /*0076*/ 	.short	0x0020


	//----- nvinfo : EIATTR_PARAM_CBANK
	.align		4
        /*0078*/ 	.byte	0x04, 0x0a
        /*007a*/ 	.short	(.L_79 - .L_78)
	.align		4
.L_78:
        /*007c*/ 	.word	index@(.nv.constant0._Z19cuda_operator_minusP6cell_tS0_S0_ii)
        /*0080*/ 	.short	0x0380
        /*0082*/ 	.short	0x0020


	//----- nvinfo : EIATTR_SW_WAR
	.align		4
.L_79:
        /*0084*/ 	.byte	0x04, 0x36
        /*0086*/ 	.short	(.L_81 - .L_80)
.L_80:
        /*0088*/ 	.word	0x00000008
.L_81:


//--------------------- .nv.info._Z18cuda_operator_plusP6cell_tS0_S0_ii --------------------------
	.section	.nv.info._Z18cuda_operator_plusP6cell_tS0_S0_ii,"",@"SHT_CUDA_INFO"
	.sectionflags	@""
	.align	4


	//----- nvinfo : EIATTR_CUDA_API_VERSION
	.align		4
        /*0000*/ 	.byte	0x04, 0x37
        /*0002*/ 	.short	(.L_83 - .L_82)
.L_82:
        /*0004*/ 	.word	0x00000082


	//----- nvinfo : EIATTR_KPARAM_INFO
	.align		4
.L_83:
        /*0008*/ 	.byte	0x04, 0x17
        /*000a*/ 	.short	(.L_85 - .L_84)
.L_84:
        /*000c*/ 	.word	0x00000000
        /*0010*/ 	.short	0x0004
        /*0012*/ 	.short	0x001c
        /*0014*/ 	.byte	0x00, 0xf0, 0x11, 0x00


	//----- nvinfo : EIATTR_KPARAM_INFO
	.align		4
.L_85:
        /*0018*/ 	.byte	0x04, 0x17
        /*001a*/ 	.short	(.L_87 - .L_86)
.L_86:
        /*001c*/ 	.word	0x00000000
        /*0020*/ 	.short	0x0003
        /*0022*/ 	.short	0x0018
        /*0024*/ 	.byte	0x00, 0xf0, 0x11, 0x00


	//----- nvinfo : EIATTR_KPARAM_INFO
	.align		4
.L_87:
        /*0028*/ 	.byte	0x04, 0x17
        /*002a*/ 	.short	(.L_89 - .L_88)
.L_88:
        /*002c*/ 	.word	0x00000000
        /*0030*/ 	.short	0x0002
        /*0032*/ 	.short	0x0010
        /*0034*/ 	.byte	0x00, 0xf5, 0x21, 0x00


	//----- nvinfo : EIATTR_KPARAM_INFO
	.align		4
.L_89:
        /*0038*/ 	.byte	0x04, 0x17
        /*003a*/ 	.short	(.L_91 - .L_90)
.L_90:
        /*003c*/ 	.word	0x00000000
        /*0040*/ 	.short	0x0001
        /*0042*/ 	.short	0x0008
        /*0044*/ 	.byte	0x00, 0xf5, 0x21, 0x00


	//----- nvinfo : EIATTR_KPARAM_INFO
	.align		4
.L_91:
        /*0048*/ 	.byte	0x04, 0x17
        /*004a*/ 	.short	(.L_93 - .L_92)
.L_92:
        /*004c*/ 	.word	0x00000000
        /*0050*/ 	.short	0x0000
        /*0052*/ 	.short	0x0000
        /*0054*/ 	.byte	0x00, 0xf5, 0x21, 0x00


	//----- nvinfo : EIATTR_SPARSE_MMA_MASK
	.align		4
.L_93:
        /*0058*/ 	.byte	0x03, 0x50
        /*005a*/ 	.short	0x0000


	//----- nvinfo : EIATTR_MAXREG_COUNT
	.align		4
        /*005c*/ 	.byte	0x03, 0x1b
        /*005e*/ 	.short	0x00ff


	//----- nvinfo : EIATTR_MERCURY_ISA_VERSION
	.align		4
        /*0060*/ 	.byte	0x03, 0x5f
        /*0062*/ 	.short	0x0101


	//----- nvinfo : EIATTR_VRC_CTA_INIT_COUNT
	.align		4
        /*0064*/ 	.byte	0x02, 0x4a
	.zero		1
	.zero		1


	//----- nvinfo : EIATTR_EXIT_INSTR_OFFSETS
	.align		4
        /*0068*/ 	.byte	0x04, 0x1c
        /*006a*/ 	.short	(.L_95 - .L_94)


	//   ....[0]....
.L_94:
        /*006c*/ 	.word	0x000000c0


	//   ....[1]....
        /*0070*/ 	.word	0x000002b0


	//----- nvinfo : EIATTR_CBANK_PARAM_SIZE
	.align		4
.L_95:
        /*0074*/ 	.byte	0x03, 0x19
        /*0076*/ 	.short	0x0020


	//----- nvinfo : EIATTR_PARAM_CBANK
	.align		4
        /*0078*/ 	.byte	0x04, 0x0a
        /*007a*/ 	.short	(.L_97 - .L_96)
	.align		4
.L_96:
        /*007c*/ 	.word	index@(.nv.constant0._Z18cuda_operator_plusP6cell_tS0_S0_ii)
        /*0080*/ 	.short	0x0380
        /*0082*/ 	.short	0x0020


	//----- nvinfo : EIATTR_SW_WAR
	.align		4
.L_97:
        /*0084*/ 	.byte	0x04, 0x36
        /*0086*/ 	.short	(.L_99 - .L_98)
.L_98:
        /*0088*/ 	.word	0x00000008
.L_99:


//--------------------- .nv.callgraph             --------------------------
	.section	.nv.callgraph,"",@"SHT_CUDA_CALLGRAPH"
	.align	4
	.sectionentsize	8
	.align		4
        /*0000*/ 	.word	0x00000000
	.align		4
        /*0004*/ 	.word	0xffffffff
	.align		4
        /*0008*/ 	.word	0x00000000
	.align		4
        /*000c*/ 	.word	0xfffffffe
	.align		4
        /*0010*/ 	.word	0x00000000
	.align		4
        /*0014*/ 	.word	0xfffffffd
	.align		4
        /*0018*/ 	.word	0x00000000
	.align		4
        /*001c*/ 	.word	0xfffffffc


//--------------------- .text._Z21cuda_operator_dividedP6cell_tS0_dii --------------------------
	.section	.text._Z21cuda_operator_dividedP6cell_tS0_dii,"ax",@progbits
	.align	128
        .global         _Z21cuda_operator_dividedP6cell_tS0_dii
        .type           _Z21cuda_operator_dividedP6cell_tS0_dii,@function
        .size           _Z21cuda_operator_dividedP6cell_tS0_dii,(.L_x_19 - _Z21cuda_operator_dividedP6cell_tS0_dii)
        .other          _Z21cuda_operator_dividedP6cell_tS0_dii,@"STO_CUDA_ENTRY STV_DEFAULT"
_Z21cuda_operator_dividedP6cell_tS0_dii:
.text._Z21cuda_operator_dividedP6cell_tS0_dii:
[----:B------:R-:W-:Y:S01]  /*0000*/  LDC R1, c[0x0][0x37c] ;  /* 0x0000df00ff017b82 */ /* 0x000fe20000000800 */
[----:B------:R-:W0:Y:S07]  /*0010*/  S2R R2, SR_TID.Y ;  /* 0x0000000000027919 */ /* 0x000e2e0000002200 */
[----:B------:R-:W1:Y:S01]  /*0020*/  LDC R0, c[0x0][0x360] ;  /* 0x0000d800ff007b82 */ /* 0x000e620000000800 */
[----:B------:R-:W2:Y:S01]  /*0030*/  LDCU.64 UR6, c[0x0][0x398] ;  /* 0x00007300ff0677ac */ /* 0x000ea20008000a00 */
[----:B------:R-:W1:Y:S06]  /*0040*/  S2R R5, SR_TID.X ;  /* 0x0000000000057919 */ /* 0x000e6c0000002100 */
[----:B------:R-:W0:Y:S08]  /*0050*/  S2UR UR5, SR_CTAID.Y ;  /* 0x00000000000579c3 */ /* 0x000e300000002600 */
[----:B------:R-:W0:Y:S08]  /*0060*/  LDC R3, c[0x0][0x364] ;  /* 0x0000d900ff037b82 */ /* 0x000e300000000800 */
[----:B------:R-:W1:Y:S01]  /*0070*/  S2UR UR4, SR_CTAID.X ;  /* 0x00000000000479c3 */ /* 0x000e620000002500 */
[----:B0-----:R-:W-:-:S05]  /*0080*/  IMAD R3, R3, UR5, R2 ;  /* 0x0000000503037c24 */ /* 0x001fca000f8e0202 */
[----:B--2---:R-:W-:Y:S01]  /*0090*/  ISETP.GE.AND P0, PT, R3, UR7, PT ;  /* 0x0000000703007c0c */ /* 0x004fe2000bf06270 */
[----:B-1----:R-:W-:-:S05]  /*00a0*/  IMAD R0, R0, UR4, R5 ;  /* 0x0000000400007c24 */ /* 0x002fca000f8e0205 */
[----:B------:R-:W-:-:S13]  /*00b0*/  ISETP.GE.OR P0, PT, R0, UR6, P0 ;  /* 0x0000000600007c0c */ /* 0x000fda0008706670 */
[----:B------:R-:W-:Y:S05]  /*00c0*/  @P0 EXIT ;  /* 0x000000000000094d */ /* 0x000fea0003800000 */
[----:B------:R-:W0:Y:S01]  /*00d0*/  LDC.64 R12, c[0x0][0x388] ;  /* 0x0000e200ff0c7b82 */ /* 0x000e220000000a00 */
[----:B------:R-:W1:Y:S01]  /*00e0*/  LDCU.64 UR4, c[0x0][0x358] ;  /* 0x00006b00ff0477ac */ /* 0x000e620008000a00 */
[----:B------:R-:W-:Y:S01]  /*00f0*/  IMAD R0, R3, UR6, R0 ;  /* 0x0000000603007c24 */ /* 0x000fe2000f8e0200 */
[----:B------:R-:W2:Y:S05]  /*0100*/  LDCU UR6, c[0x0][0x394] ;  /* 0x00007280ff0677ac */ /* 0x000eaa0008000800 */
[----:B------:R-:W3:Y:S01]  /*0110*/  LDC.64 R10, c[0x0][0x390] ;  /* 0x0000e400ff0a7b82 */ /* 0x000ee20000000a00 */
[----:B0-----:R-:W-:-:S05]  /*0120*/  IMAD.WIDE R12, R0, 0x30, R12 ;  /* 0x00000030000c7825 */ /* 0x001fca00078e020c */
[----:B-1----:R-:W4:Y:S01]  /*0130*/  LDG.E.64 R2, desc[UR4][R12.64] ;  /* 0x000000040c027981 */ /* 0x002f22000c1e1b00 */
[----:B--2---:R-:W3:Y:S01]  /*0140*/  MUFU.RCP64H R5, UR6 ;  /* 0x0000000600057d08 */ /* 0x004ee20008001800 */
[----:B------:R-:W-:Y:S01]  /*0150*/  IMAD.MOV.U32 R4, RZ, RZ, 0x1 ;  /* 0x00000001ff047424 */ /* 0x000fe200078e00ff */
[----:B------:R-:W0:Y:S01]  /*0160*/  LDC R15, c[0x0][0x394] ;  /* 0x0000e500ff0f7b82 */ /* 0x000e220000000800 */
[----:B------:R-:W-:Y:S04]  /*0170*/  BSSY.RECONVERGENT B0, `(.L_x_0) ;  /* 0x0000014000007945 */ /* 0x000fe80003800200 */
[----:B---3--:R-:W-:-:S08]  /*0180*/  DFMA R6, R4, -R10, 1 ;  /* 0x3ff000000406742b */ /* 0x008fd0000000080a */
[----:B------:R-:W-:-:S08]  /*0190*/  DFMA R6, R6, R6, R6 ;  /* 0x000000060606722b */ /* 0x000fd00000000006 */
[----:B------:R-:W-:-:S08]  /*01a0*/  DFMA R6, R4, R6, R4 ;  /* 0x000000060406722b */ /* 0x000fd00000000004 */
[----:B------:R-:W-:-:S08]  /*01b0*/  DFMA R4, R6, -R10, 1 ;  /* 0x3ff000000604742b */ /* 0x000fd0000000080a */
[----:B------:R-:W-:-:S08]  /*01c0*/  DFMA R4, R6, R4, R6 ;  /* 0x000000040604722b */ /* 0x000fd00000000006 */
[----:B----4-:R-:W-:Y:S01]  /*01d0*/  DMUL R8, R2, R4 ;  /* 0x0000000402087228 */ /* 0x010fe20000000000 */
[----:B------:R-:W-:-:S07]  /*01e0*/  FSETP.GEU.AND P1, PT, |R3|, 6.5827683646048100446e-37, PT ;  /* 0x036000000300780b */ /* 0x000fce0003f2e200 */
[----:B------:R-:W-:-:S08]  /*01f0*/  DFMA R6, R8, -R10, R2 ;  /* 0x8000000a0806722b */ /* 0x000fd00000000002 */
[----:B------:R-:W-:-:S10]  /*0200*/  DFMA R8, R4, R6, R8 ;  /* 0x000000060408722b */ /* 0x000fd40000000008 */
[----:B------:R-:W-:Y:S01]  /*0210*/  FFMA R4, RZ, UR6, R9 ;  /* 0x00000006ff047c23 */ /* 0x000fe20008000009 */
[----:B------:R-:W1:Y:S04]  /*0220*/  LDCU UR6, c[0x0][0x390] ;  /* 0x00007200ff0677ac */ /* 0x000e680008000800 */
[----:B------:R-:W-:-:S13]  /*0230*/  FSETP.GT.AND P0, PT, |R4|, 1.469367938527859385e-39, PT ;  /* 0x001000000400780b */ /* 0x000fda0003f04200 */
[----:B0-----:R-:W-:Y:S05]  /*0240*/  @P0 BRA P1, `(.L_x_1) ;  /* 0x0000000000180947 */ /* 0x001fea0000800000 */
[----:B------:R-:W-:Y:S01]  /*0250*/  IMAD.MOV.U32 R10, RZ, RZ, R2 ;  /* 0x000000ffff0a7224 */ /* 0x000fe200078e0002 */
[----:B------:R-:W-:Y:S01]  /*0260*/  MOV R22, 0x290 ;  /* 0x0000029000167802 */ /* 0x000fe20000000f00 */
[----:B------:R-:W-:-:S07]  /*0270*/  IMAD.MOV.U32 R11, RZ, RZ, R3 ;  /* 0x000000ffff0b7224 */ /* 0x000fce00078e0003 */
[----:B-1----:R-:W-:Y:S05]  /*0280*/  CALL.REL.NOINC `($__internal_0_$__cuda_sm20_div_rn_f64_full) ;  /* 0x0000000400b47944 */ /* 0x002fea0003c00000 */
[----:B------:R-:W-:Y:S02]  /*0290*/  IMAD.MOV.U32 R8, RZ, RZ, R10 ;  /* 0x000000ffff087224 */ /* 0x000fe400078e000a */
[----:B------:R-:W-:-:S07]  /*02a0*/  IMAD.MOV.U32 R9, RZ, RZ, R11 ;  /* 0x000000ffff097224 */ /* 0x000fce00078e000b */
.L_x_1:
[----:B-1----:R-:W-:Y:S05]  /*02b0*/  BSYNC.RECONVERGENT B0 ;  /* 0x0000000000007941 */ /* 0x002fea0003800200 */
.L_x_0:
[----:B------:R-:W2:Y:S01]  /*02c0*/  LDG.E.64 R2, desc[UR4][R12.64+0x8] ;  /* 0x000008040c027981 */ /* 0x000ea2000c1e1b00 */
[----:B------:R-:W0:Y:S01]  /*02d0*/  LDCU UR7, c[0x0][0x394] ;  /* 0x00007280ff0777ac */ /* 0x000e220008000800 */
[----:B------:R-:W1:Y:S01]  /*02e0*/  LDC.64 R10, c[0x0][0x390] ;  /* 0x0000e400ff0a7b82 */ /* 0x000e620000000a00 */
[----:B------:R-:W-:Y:S01]  /*02f0*/  IMAD.MOV.U32 R4, RZ, RZ, 0x1 ;  /* 0x00000001ff047424 */ /* 0x000fe200078e00ff */
[----:B------:R-:W-:Y:S01]  /*0300*/  BSSY.RECONVERGENT B0, `(.L_x_2) ;  /* 0x0000014000007945 */ /* 0x000fe20003800200 */
[----:B0-----:R-:W1:Y:S04]  /*0310*/  MUFU.RCP64H R5, UR7 ;  /* 0x0000000700057d08 */ /* 0x001e680008001800 */
[----:B-1----:R-:W-:-:S08]  /*0320*/  DFMA R6, R4, -R10, 1 ;  /* 0x3ff000000406742b */ /* 0x002fd0000000080a */
[----:B------:R-:W-:-:S08]  /*0330*/  DFMA R6, R6, R6, R6 ;  /* 0x000000060606722b */ /* 0x000fd00000000006 */
[----:B------:R-:W-:-:S08]  /*0340*/  DFMA R6, R4, R6, R4 ;  /* 0x000000060406722b */ /* 0x000fd00000000004 */
[----:B------:R-:W-:-:S08]  /*0350*/  DFMA R4, R6, -R10, 1 ;  /* 0x3ff000000604742b */ /* 0x000fd0000000080a */
[----:B------:R-:W-:-:S08]  /*0360*/  DFMA R16, R6, R4, R6 ;  /* 0x000000040610722b */ /* 0x000fd00000000006 */
[----:B--2---:R-:W-:Y:S01]  /*0370*/  DMUL R6, R16, R2 ;  /* 0x0000000210067228 */ /* 0x004fe20000000000 */
[----:B------:R-:W-:-:S07]  /*0380*/  FSETP.GEU.AND P1, PT, |R3|, 6.5827683646048100446e-37, PT ;  /* 0x036000000300780b */ /* 0x000fce0003f2e200 */
[----:B------:R-:W-:-:S08]  /*0390*/  DFMA R4, R6, -R10, R2 ;  /* 0x8000000a0604722b */ /* 0x000fd00000000002 */
[----:B------:R-:W-:-:S10]  /*03a0*/  DFMA R6, R16, R4, R6 ;  /* 0x000000041006722b */ /* 0x000fd40000000006 */
[----:B------:R-:W-:-:S05]  /*03b0*/  FFMA R4, RZ, UR7, R7 ;  /* 0x00000007ff047c23 */ /* 0x000fca0008000007 */
[----:B------:R-:W-:-:S13]  /*03c0*/  FSETP.GT.AND P0, PT, |R4|, 1.469367938527859385e-39, PT ;  /* 0x001000000400780b */ /* 0x000fda0003f04200 */
[----:B------:R-:W-:Y:S05]  /*03d0*/  @P0 BRA P1, `(.L_x_3) ;  /* 0x0000000000180947 */ /* 0x000fea0000800000 */
[----:B------:R-:W-:Y:S01]  /*03e0*/  IMAD.MOV.U32 R10, RZ, RZ, R2 ;  /* 0x000000ffff0a7224 */ /* 0x000fe200078e0002 */
[----:B------:R-:W-:Y:S01]  /*03f0*/  MOV R22, 0x420 ;  /* 0x0000042000167802 */ /* 0x000fe20000000f00 */
[----:B------:R-:W-:-:S07]  /*0400*/  IMAD.MOV.U32 R11, RZ, RZ, R3 ;  /* 0x000000ffff0b7224 */ /* 0x000fce00078e0003 */
[----:B------:R-:W-:Y:S05]  /*0410*/  CALL.REL.NOINC `($__internal_0_$__cuda_sm20_div_rn_f64_full) ;  /* 0x0000000400507944 */ /* 0x000fea0003c00000 */
[----:B------:R-:W-:Y:S02]  /*0420*/  IMAD.MOV.U32 R6, RZ, RZ, R10 ;  /* 0x000000ffff067224 */ /* 0x000fe400078e000a */
[----:B------:R-:W-:-:S07]  /*0430*/  IMAD.MOV.U32 R7, RZ, RZ, R11 ;  /* 0x000000ffff077224 */ /* 0x000fce00078e000b */
.L_x_3:
[----:B------:R-:W-:Y:S05]  /*0440*/  BSYNC.RECONVERGENT B0 ;  /* 0x0000000000007941 */ /* 0x000fea0003800200 */
.L_x_2:
        /* <DEDUP_REMOVED lines=24> */
.L_x_5:
[----:B------:R-:W-:Y:S05]  /*05d0*/  BSYNC.RECONVERGENT B0 ;  /* 0x0000000000007941 */ /* 0x000fea0003800200 */
.L_x_4:
        /* <DEDUP_REMOVED lines=18> */
[----:B------:R-:W-:-:S07]  /*0700*/  MOV R22, 0x720 ;  /* 0x0000072000167802 */ /* 0x000fce0000000f00 */
[----:B------:R-:W-:Y:S05]  /*0710*/  CALL.REL.NOINC `($__internal_0_$__cuda_sm20_div_rn_f64_full) ;  /* 0x0000000000907944 */ /* 0x000fea0003c00000 */
[----:B------:R-:W-:Y:S02]  /*0720*/  IMAD.MOV.U32 R2, RZ, RZ, R10 ;  /* 0x000000ffff027224 */ /* 0x000fe400078e000a */
[----:B------:R-:W-:-:S07]  /*0730*/  IMAD.MOV.U32 R3, RZ, RZ, R11 ;  /* 0x000000ffff037224 */ /* 0x000fce00078e000b */
.L_x_7:
[----:B------:R-:W-:Y:S05]  /*0740*/  BSYNC.RECONVERGENT B0 ;  /* 0x0000000000007941 */ /* 0x000fea0003800200 */
.L_x_6:
        /* <DEDUP_REMOVED lines=22> */
.L_x_9:
[----:B------:R-:W-:Y:S05]  /*08b0*/  BSYNC.RECONVERGENT B0 ;  /* 0x0000000000007941 */ /* 0x000fea0003800200 */
.L_x_8:
[----:B------:R-:W2:Y:S01]  /*08c0*/  LDG.E.U8 R13, desc[UR4][R12.64+0x28] ;  /* 0x000028040c0d7981 */ /* 0x000ea2000c1e1100 */
[----:B------:R-:W0:Y:S02]  /*08d0*/  LDC.64 R14, c[0x0][0x380] ;  /* 0x0000e000ff0e7b82 */ /* 0x000e240000000a00 */
[----:B0-----:R-:W-:-:S05]  /*08e0*/  IMAD.WIDE R14, R0, 0x30, R14 ;  /* 0x00000030000e7825 */ /* 0x001fca00078e020e */
[----:B------:R-:W-:Y:S04]  /*08f0*/  STG.E.64 desc[UR4][R14.64], R8 ;  /* 0x000000080e007986 */ /* 0x000fe8000c101b04 */
[----:B------:R-:W-:Y:S04]  /*0900*/  STG.E.64 desc[UR4][R14.64+0x8], R6 ;  /* 0x000008060e007986 */ /* 0x000fe8000c101b04 */
[----:B------:R-:W-:Y:S04]  /*0910*/  STG.E.64 desc[UR4][R14.64+0x10], R4 ;  /* 0x000010040e007986 */ /* 0x000fe8000c101b04 */
[----:B------:R-:W-:Y:S04]  /*0920*/  STG.E.64 desc[UR4][R14.64+0x18], R2 ;  /* 0x000018020e007986 */ /* 0x000fe8000c101b04 */
[----:B------:R-:W-:Y:S04]  /*0930*/  STG.E.64 desc[UR4][R14.64+0x20], R10 ;  /* 0x0000200a0e007986 */ /* 0x000fe8000c101b04 */
[----:B--2---:R-:W-:Y:S01]  /*0940*/  STG.E.U8 desc[UR4][R14.64+0x28], R13 ;  /* 0x0000280d0e007986 */ /* 0x004fe2000c101104 */
[----:B------:R-:W-:Y:S05]  /*0950*/  EXIT ;  /* 0x000000000000794d */ /* 0x000fea0003800000 */
        .weak           $__internal_0_$__cuda_sm20_div_rn_f64_full
        .type           $__internal_0_$__cuda_sm20_div_rn_f64_full,@function
        .size           $__internal_0_$__cuda_sm20_div_rn_f64_full,(.L_x_19 - $__internal_0_$__cuda_sm20_div_rn_f64_full)
$__internal_0_$__cuda_sm20_div_rn_f64_full:
[----:B------:R-:W-:Y:S01]  /*0960*/  FSETP.GEU.AND P2, PT, |R11|, 1.469367938527859385e-39, PT ;  /* 0x001000000b00780b */ /* 0x000fe20003f4e200 */
[----:B------:R-:W-:Y:S01]  /*0970*/  IMAD.U32 R14, RZ, RZ, UR6 ;  /* 0x00000006ff0e7e24 */ /* 0x000fe2000f8e00ff */
[C---:B------:R-:W-:Y:S01]  /*0980*/  FSETP.GEU.AND P0, PT, |R15|.reuse, 1.469367938527859385e-39, PT ;  /* 0x001000000f00780b */ /* 0x040fe20003f0e200 */
[----:B------:R-:W-:Y:S01]  /*0990*/  IMAD.U32 R16, RZ, RZ, UR6 ;  /* 0x00000006ff107e24 */ /* 0x000fe2000f8e00ff */
[----:B------:R-:W-:Y:S01]  /*09a0*/  LOP3.LUT R17, R15, 0x800fffff, RZ, 0xc0, !PT ;  /* 0x800fffff0f117812 */ /* 0x000fe200078ec0ff */
[----:B------:R-:W-:Y:S01]  /*09b0*/  IMAD.MOV.U32 R24, RZ, RZ, 0x1ca00000 ;  /* 0x1ca00000ff187424 */ /* 0x000fe200078e00ff */
[----:B------:R-:W-:Y:S01]  /*09c0*/  LOP3.LUT R23, R11, 0x7ff00000, RZ, 0xc0, !PT ;  /* 0x7ff000000b177812 */ /* 0x000fe200078ec0ff */
[----:B------:R-:W-:Y:S01]  /*09d0*/  IMAD.MOV.U32 R20, RZ, RZ, 0x1 ;  /* 0x00000001ff147424 */ /* 0x000fe200078e00ff */
[----:B------:R-:W-:Y:S01]  /*09e0*/  LOP3.LUT R17, R17, 0x3ff00000, RZ, 0xfc, !PT ;  /* 0x3ff0000011117812 */ /* 0x000fe200078efcff */
[----:B------:R-:W-:Y:S01]  /*09f0*/  BSSY.RECONVERGENT B1, `(.L_x_10) ;  /* 0x000004f000017945 */ /* 0x000fe20003800200 */
[----:B------:R-:W-:Y:S01]  /*0a00*/  LOP3.LUT R26, R15, 0x7ff00000, RZ, 0xc0, !PT ;  /* 0x7ff000000f1a7812 */ /* 0x000fe200078ec0ff */
[----:B------:R-:W-:-:S02]  /*0a10*/  IMAD.MOV.U32 R27, RZ, RZ, R23 ;  /* 0x000000ffff1b7224 */ /* 0x000fc400078e0017 */
[----:B------:R-:W-:Y:S01]  /*0a20*/  @!P2 LOP3.LUT R18, R15, 0x7ff00000, RZ, 0xc0, !PT ;  /* 0x7ff000000f12a812 */ /* 0x000fe200078ec0ff */
[----:B------:R-:W-:Y:S01]  /*0a30*/  @!P2 IMAD.MOV.U32 R28, RZ, RZ, RZ ;  /* 0x000000ffff1ca224 */ /* 0x000fe200078e00ff */
[----:B------:R-:W-:Y:S01]  /*0a40*/  @!P0 DMUL R16, R14, 8.98846567431157953865e+307 ;  /* 0x7fe000000e108828 */ /* 0x000fe20000000000 */
[C---:B------:R-:W-:Y:S02]  /*0a50*/  ISETP.GE.U32.AND P1, PT, R23.reuse, R26, PT ;  /* 0x0000001a1700720c */ /* 0x040fe40003f26070 */
[----:B------:R-:W-:Y:S01]  /*0a60*/  @!P2 ISETP.GE.U32.AND P3, PT, R23, R18, PT ;  /* 0x000000121700a20c */ /* 0x000fe20003f66070 */
[----:B------:R-:W-:Y:S01]  /*0a70*/  IMAD.MOV.U32 R18, RZ, RZ, R10 ;  /* 0x000000ffff127224 */ /* 0x000fe200078e000a */
[C---:B------:R-:W-:Y:S01]  /*0a80*/  SEL R19, R24.reuse, 0x63400000, !P1 ;  /* 0x6340000018137807 */ /* 0x040fe20004800000 */
[----:B------:R-:W0:Y:S01]  /*0a90*/  MUFU.RCP64H R21, R17 ;  /* 0x0000001100157308 */ /* 0x000e220000001800 */
[----:B------:R-:W-:Y:S02]  /*0aa0*/  @!P2 SEL R25, R24, 0x63400000, !P3 ;  /* 0x634000001819a807 */ /* 0x000fe40005800000 */
[----:B------:R-:W-:-:S02]  /*0ab0*/  LOP3.LUT R19, R19, 0x800fffff, R11, 0xf8, !PT ;  /* 0x800fffff13137812 */ /* 0x000fc400078ef80b */
[----:B------:R-:W-:Y:S02]  /*0ac0*/  @!P2 LOP3.LUT R25, R25, 0x80000000, R11, 0xf8, !PT ;  /* 0x800000001919a812 */ /* 0x000fe400078ef80b */
[----:B------:R-:W-:Y:S02]  /*0ad0*/  @!P0 LOP3.LUT R26, R17, 0x7ff00000, RZ, 0xc0, !PT ;  /* 0x7ff00000111a8812 */ /* 0x000fe400078ec0ff */
[----:B------:R-:W-:-:S06]  /*0ae0*/  @!P2 LOP3.LUT R29, R25, 0x100000, RZ, 0xfc, !PT ;  /* 0x00100000191da812 */ /* 0x000fcc00078efcff */
[----:B------:R-:W-:Y:S02]  /*0af0*/  @!P2 DFMA R18, R18, 2, -R28 ;  /* 0x400000001212a82b */ /* 0x000fe4000000081c */
[----:B0-----:R-:W-:-:S08]  /*0b00*/  DFMA R28, R20, -R16, 1 ;  /* 0x3ff00000141c742b */ /* 0x001fd00000000810 */
[----:B------:R-:W-:Y:S01]  /*0b10*/  DFMA R28, R28, R28, R28 ;  /* 0x0000001c1c1c722b */ /* 0x000fe2000000001c */
[----:B------:R-:W-:-:S05]  /*0b20*/  @!P2 LOP3.LUT R27, R19, 0x7ff00000, RZ, 0xc0, !PT ;  /* 0x7ff00000131ba812 */ /* 0x000fca00078ec0ff */
[----:B------:R-:W-:Y:S02]  /*0b30*/  VIADD R25, R27, 0xffffffff ;  /* 0xffffffff1b197836 */ /* 0x000fe40000000000 */
[----:B------:R-:W-:-:S03]  /*0b40*/  DFMA R28, R20, R28, R20 ;  /* 0x0000001c141c722b */ /* 0x000fc60000000014 */
[----:B------:R-:W-:Y:S01]  /*0b50*/  ISETP.GT.U32.AND P0, PT, R25, 0x7feffffe, PT ;  /* 0x7feffffe1900780c */ /* 0x000fe20003f04070 */
[----:B------:R-:W-:-:S04]  /*0b60*/  VIADD R25, R26, 0xffffffff ;  /* 0xffffffff1a197836 */ /* 0x000fc80000000000 */
[----:B------:R-:W-:Y:S01]  /*0b70*/  DFMA R20, R28, -R16, 1 ;  /* 0x3ff000001c14742b */ /* 0x000fe20000000810 */
[----:B------:R-:W-:-:S07]  /*0b80*/  ISETP.GT.U32.OR P0, PT, R25, 0x7feffffe, P0 ;  /* 0x7feffffe1900780c */ /* 0x000fce0000704470 */
[----:B------:R-:W-:-:S08]  /*0b90*/  DFMA R20, R28, R20, R28 ;  /* 0x000000141c14722b */ /* 0x000fd0000000001c */
[----:B------:R-:W-:-:S08]  /*0ba0*/  DMUL R28, R20, R18 ;  /* 0x00000012141c7228 */ /* 0x000fd00000000000 */
[----:B------:R-:W-:-:S08]  /*0bb0*/  DFMA R30, R28, -R16, R18 ;  /* 0x800000101c1e722b */ /* 0x000fd00000000012 */
[----:B------:R-:W-:Y:S01]  /*0bc0*/  DFMA R20, R20, R30, R28 ;  /* 0x0000001e1414722b */ /* 0x000fe2000000001c */
[----:B------:R-:W-:Y:S10]  /*0bd0*/  @P0 BRA `(.L_x_11) ;  /* 0x00000000006c0947 */ /* 0x000ff40003800000 */
[----:B------:R-:W-:-:S04]  /*0be0*/  LOP3.LUT R26, R15, 0x7ff00000, RZ, 0xc0, !PT ;  /* 0x7ff000000f1a7812 */ /* 0x000fc800078ec0ff */
[CC--:B------:R-:W-:Y:S02]  /*0bf0*/  VIADDMNMX R10, R23.reuse, -R26.reuse, 0xb9600000, !PT ;  /* 0xb9600000170a7446 */ /* 0x0c0fe4000780091a */
[----:B------:R-:W-:Y:S02]  /*0c00*/  ISETP.GE.U32.AND P0, PT, R23, R26, PT ;  /* 0x0000001a1700720c */ /* 0x000fe40003f06070 */
[----:B------:R-:W-:Y:S02]  /*0c10*/  VIMNMX R10, PT, PT, R10, 0x46a00000, PT ;  /* 0x46a000000a0a7848 */ /* 0x000fe40003fe0100 */
[----:B------:R-:W-:-:S05]  /*0c20*/  SEL R23, R24, 0x63400000, !P0 ;  /* 0x6340000018177807 */ /* 0x000fca0004000000 */
[----:B------:R-:W-:Y:S02]  /*0c30*/  IMAD.IADD R23, R10, 0x1, -R23 ;  /* 0x000000010a177824 */ /* 0x000fe400078e0a17 */
[----:B------:R-:W-:Y:S02]  /*0c40*/  IMAD.MOV.U32 R10, RZ, RZ, RZ ;  /* 0x000000ffff0a7224 */ /* 0x000fe400078e00ff */
[----:B------:R-:W-:-:S06]  /*0c50*/  VIADD R11, R23, 0x7fe00000 ;  /* 0x7fe00000170b7836 */ /* 0x000fcc0000000000 */
[----:B------:R-:W-:-:S10]  /*0c60*/  DMUL R24, R20, R10 ;  /* 0x0000000a14187228 */ /* 0x000fd40000000000 */
[----:B------:R-:W-:-:S13]  /*0c70*/  FSETP.GTU.AND P0, PT, |R25|, 1.469367938527859385e-39, PT ;  /* 0x001000001900780b */ /* 0x000fda0003f0c200 */
[----:B------:R-:W-:Y:S05]  /*0c80*/  @P0 BRA `(.L_x_12) ;  /* 0x0000000000940947 */ /* 0x000fea0003800000 */
[----:B------:R-:W-:Y:S01]  /*0c90*/  DFMA R16, R20, -R16, R18 ;  /* 0x800000101410722b */ /* 0x000fe20000000012 */
[----:B------:R-:W-:-:S09]  /*0ca0*/  IMAD.MOV.U32 R10, RZ, RZ, RZ ;  /* 0x000000ffff0a7224 */ /* 0x000fd200078e00ff */
[C---:B------:R-:W-:Y:S02]  /*0cb0*/  FSETP.NEU.AND P0, PT, R17.reuse, RZ, PT ;  /* 0x000000ff1100720b */ /* 0x040fe40003f0d000 */
[----:B------:R-:W-:-:S04]  /*0cc0*/  LOP3.LUT R19, R17, 0x80000000, R15, 0x48, !PT ;  /* 0x8000000011137812 */ /* 0x000fc800078e480f */
[----:B------:R-:W-:-:S07]  /*0cd0*/  LOP3.LUT R11, R19, R11, RZ, 0xfc, !PT ;  /* 0x0000000b130b7212 */ /* 0x000fce00078efcff */
[----:B------:R-:W-:Y:S05]  /*0ce0*/  @!P0 BRA `(.L_x_12) ;  /* 0x00000000007c8947 */ /* 0x000fea0003800000 */
[----:B------:R-:W-:Y:S01]  /*0cf0*/  IMAD.MOV R17, RZ, RZ, -R23 ;  /* 0x000000ffff117224 */ /* 0x000fe200078e0a17 */
[----:B------:R-:W-:Y:S01]  /*0d00*/  DMUL.RP R10, R20, R10 ;  /* 0x0000000a140a7228 */ /* 0x000fe20000008000 */
[----:B------:R-:W-:-:S06]  /*0d10*/  IMAD.MOV.U32 R16, RZ, RZ, RZ ;  /* 0x000000ffff107224 */ /* 0x000fcc00078e00ff */
[----:B------:R-:W-:-:S03]  /*0d20*/  DFMA R16, R24, -R16, R20 ;  /* 0x800000101810722b */ /* 0x000fc60000000014 */
[----:B------:R-:W-:-:S03]  /*0d30*/  LOP3.LUT R19, R11, R19, RZ, 0x3c, !PT ;  /* 0x000000130b137212 */ /* 0x000fc600078e3cff */
[----:B------:R-:W-:-:S04]  /*0d40*/  IADD3 R16, PT, PT, -R23, -0x43300000, RZ ;  /* 0xbcd0000017107810 */ /* 0x000fc80007ffe1ff */
[----:B------:R-:W-:-:S04]  /*0d50*/  FSETP.NEU.AND P0, PT, |R17|, R16, PT ;  /* 0x000000101100720b */ /* 0x000fc80003f0d200 */
[----:B------:R-:W-:Y:S02]  /*0d60*/  FSEL R24, R10, R24, !P0 ;  /* 0x000000180a187208 */ /* 0x000fe40004000000 */
[----:B------:R-:W-:Y:S01]  /*0d70*/  FSEL R25, R19, R25, !P0 ;  /* 0x0000001913197208 */ /* 0x000fe20004000000 */
[----:B------:R-:W-:Y:S06]  /*0d80*/  BRA `(.L_x_12) ;  /* 0x0000000000547947 */ /* 0x000fec0003800000 */
.L_x_11:
[----:B------:R-:W-:-:S14]  /*0d90*/  DSETP.NAN.AND P0, PT, R10, R10, PT ;  /* 0x0000000a0a00722a */ /* 0x000fdc0003f08000 */
[----:B------:R-:W-:Y:S05]  /*0da0*/  @P0 BRA `(.L_x_13) ;  /* 0x0000000000440947 */ /* 0x000fea0003800000 */
[----:B------:R-:W-:-:S14]  /*0db0*/  DSETP.NAN.AND P0, PT, R14, R14, PT ;  /* 0x0000000e0e00722a */ /* 0x000fdc0003f08000 */
[----:B------:R-:W-:Y:S05]  /*0dc0*/  @P0 BRA `(.L_x_14) ;  /* 0x0000000000300947 */ /* 0x000fea0003800000 */
[----:B------:R-:W-:Y:S01]  /*0dd0*/  ISETP.NE.AND P0, PT, R27, R26, PT ;  /* 0x0000001a1b00720c */ /* 0x000fe20003f05270 */
[----:B------:R-:W-:Y:S02]  /*0de0*/  IMAD.MOV.U32 R24, RZ, RZ, 0x0 ;  /* 0x00000000ff187424 */ /* 0x000fe400078e00ff */
[----:B------:R-:W-:-:S10]  /*0df0*/  IMAD.MOV.U32 R25, RZ, RZ, -0x80000 ;  /* 0xfff80000ff197424 */ /* 0x000fd400078e00ff */
[----:B------:R-:W-:Y:S05]  /*0e00*/  @!P0 BRA `(.L_x_12) ;  /* 0x0000000000348947 */ /* 0x000fea0003800000 */
[----:B------:R-:W-:Y:S02]  /*0e10*/  ISETP.NE.AND P0, PT, R27, 0x7ff00000, PT ;  /* 0x7ff000001b00780c */ /* 0x000fe40003f05270 */
[----:B------:R-:W-:Y:S02]  /*0e20*/  LOP3.LUT R25, R11, 0x80000000, R15, 0x48, !PT ;  /* 0x800000000b197812 */ /* 0x000fe400078e480f */
[----:B------:R-:W-:-:S13]  /*0e30*/  ISETP.EQ.OR P0, PT, R26, RZ, !P0 ;  /* 0x000000ff1a00720c */ /* 0x000fda0004702670 */
[----:B------:R-:W-:Y:S01]  /*0e40*/  @P0 LOP3.LUT R10, R25, 0x7ff00000, RZ, 0xfc, !PT ;  /* 0x7ff00000190a0812 */ /* 0x000fe200078efcff */
[----:B------:R-:W-:Y:S02]  /*0e50*/  @!P0 IMAD.MOV.U32 R24, RZ, RZ, RZ ;  /* 0x000000ffff188224 */ /* 0x000fe400078e00ff */
[----:B------:R-:W-:Y:S02]  /*0e60*/  @P0 IMAD.MOV.U32 R24, RZ, RZ, RZ ;  /* 0x000000ffff180224 */ /* 0x000fe400078e00ff */
[----:B------:R-:W-:Y:S01]  /*0e70*/  @P0 IMAD.MOV.U32 R25, RZ, RZ, R10 ;  /* 0x000000ffff190224 */ /* 0x000fe200078e000a */
[----:B------:R-:W-:Y:S06]  /*0e80*/  BRA `(.L_x_12) ;  /* 0x0000000000147947 */ /* 0x000fec0003800000 */
.L_x_14:
[----:B------:R-:W-:Y:S01]  /*0e90*/  LOP3.LUT R25, R15, 0x80000, RZ, 0xfc, !PT ;  /* 0x000800000f197812 */ /* 0x000fe200078efcff */
[----:B------:R-:W-:Y:S01]  /*0ea0*/  IMAD.MOV.U32 R24, RZ, RZ, R14 ;  /* 0x000000ffff187224 */ /* 0x000fe200078e000e */
[----:B------:R-:W-:Y:S06]  /*0eb0*/  BRA `(.L_x_12) ;  /* 0x0000000000087947 */ /* 0x000fec0003800000 */
.L_x_13:
[----:B------:R-:W-:Y:S01]  /*0ec0*/  LOP3.LUT R25, R11, 0x80000, RZ, 0xfc, !PT ;  /* 0x000800000b197812 */ /* 0x000fe200078efcff */
[----:B------:R-:W-:-:S07]  /*0ed0*/  IMAD.MOV.U32 R24, RZ, RZ, R10 ;  /* 0x000000ffff187224 */ /* 0x000fce00078e000a */
.L_x_12:
[----:B------:R-:W-:Y:S05]  /*0ee0*/  BSYNC.RECONVERGENT B1 ;  /* 0x0000000000017941 */ /* 0x000fea0003800200 */
.L_x_10:
[----:B------:R-:W-:Y:S02]  /*0ef0*/  IMAD.MOV.U32 R23, RZ, RZ, 0x0 ;  /* 0x00000000ff177424 */ /* 0x000fe400078e00ff */
[----:B------:R-:W-:Y:S02]  /*0f00*/  IMAD.MOV.U32 R10, RZ, RZ, R24 ;  /* 0x000000ffff0a7224 */ /* 0x000fe400078e0018 */
[----:B------:R-:W-:Y:S01]  /*0f10*/  IMAD.MOV.U32 R11, RZ, RZ, R25 ;  /* 0x000000ffff0b7224 */ /* 0x000fe200078e0019 */
[----:B------:R-:W-:Y:S06]  /*0f20*/  RET.REL.NODEC R22 `(_Z21cuda_operator_dividedP6cell_tS0_dii) ;  /* 0xfffffff016347950 */ /* 0x000fec0003c3ffff */
.L_x_15:
[----:B------:R-:W-:-:S00]  /*0f30*/  BRA `(.L_x_15) ;  /* 0xfffffffc00fc7947 */ /* 0x000fc0000383ffff */
[----:B------:R-:W-:-:S00]  /*0f40*/  NOP ;  /* 0x0000000000007918 */ /* 0x000fc00000000000 */
        /* <DEDUP_REMOVED lines=11> */
.L_x_19:


//--------------------- .text._Z19cuda_operator_timesP6cell_tS0_dii --------------------------
	.section	.text._Z19cuda_operator_timesP6cell_tS0_dii,"ax",@progbits
	.align	128
        .global         _Z19cuda_operator_timesP6cell_tS0_dii
        .type           _Z19cuda_operator_timesP6cell_tS0_dii,@function
        .size           _Z19cuda_operator_timesP6cell_tS0_dii,(.L_x_21 - _Z19cuda_operator_timesP6cell_tS0_dii)
        .other          _Z19cuda_operator_timesP6cell_tS0_dii,@"STO_CUDA_ENTRY STV_DEFAULT"
_Z19cuda_operator_timesP6cell_tS0_dii:
.text._Z19cuda_operator_timesP6cell_tS0_dii:
        /* <DEDUP_REMOVED lines=16> */
[----:B------:R-:W2:Y:S05]  /*0100*/  LDCU.64 UR8, c[0x0][0x390] ;  /* 0x00007200ff0877ac */ /* 0x000eaa0008000a00 */
[----:B------:R-:W3:Y:S01]  /*0110*/  LDC.64 R14, c[0x0][0x380] ;  /* 0x0000e000ff0e7b82 */ /* 0x000ee20000000a00 */
[----:B0-----:R-:W-:-:S05]  /*0120*/  IMAD.WIDE R2, R17, 0x30, R2 ;  /* 0x0000003011027825 */ /* 0x001fca00078e0202 */
[----:B-1----:R-:W2:Y:S04]  /*0130*/  LDG.E.64 R4, desc[UR4][R2.64] ;  /* 0x0000000402047981 */ /* 0x002ea8000c1e1b00 */
[----:B------:R-:W4:Y:S04]  /*0140*/  LDG.E.64 R6, desc[UR4][R2.64+0x8] ;  /* 0x0000080402067981 */ /* 0x000f28000c1e1b00 */
[----:B------:R-:W5:Y:S04]  /*0150*/  LDG.E.64 R8, desc[UR4][R2.64+0x10] ;  /* 0x0000100402087981 */ /* 0x000f68000c1e1b00 */
[----:B------:R-:W5:Y:S04]  /*0160*/  LDG.E.64 R10, desc[UR4][R2.64+0x18] ;  /* 0x00001804020a7981 */ /* 0x000f68000c1e1b00 */
[----:B------:R-:W5:Y:S04]  /*0170*/  LDG.E.64 R12, desc[UR4][R2.64+0x20] ;  /* 0x00002004020c7981 */ /* 0x000f68000c1e1b00 */
[----:B------:R-:W5:Y:S01]  /*0180*/  LDG.E.U8 R19, desc[UR4][R2.64+0x28] ;  /* 0x0000280402137981 */ /* 0x000f62000c1e1100 */
[----:B---3--:R-:W-:Y:S01]  /*0190*/  IMAD.WIDE R14, R17, 0x30, R14 ;  /* 0x00000030110e7825 */ /* 0x008fe200078e020e */
[----:B--2---:R-:W-:-:S02]  /*01a0*/  DMUL R4, R4, UR8 ;  /* 0x0000000804047c28 */ /* 0x004fc40008000000 */
[----:B----4-:R-:W-:-:S05]  /*01b0*/  DMUL R6, R6, UR8 ;  /* 0x0000000806067c28 */ /* 0x010fca0008000000 */
[----:B------:R-:W-:Y:S01]  /*01c0*/  STG.E.64 desc[UR4][R14.64], R4 ;  /* 0x000000040e007986 */ /* 0x000fe2000c101b04 */
[----:B-----5:R-:W-:-:S03]  /*01d0*/  DMUL R8, R8, UR8 ;  /* 0x0000000808087c28 */ /* 0x020fc60008000000 */
[----:B------:R-:W-:Y:S01]  /*01e0*/  STG.E.64 desc[UR4][R14.64+0x8], R6 ;  /* 0x000008060e007986 */ /* 0x000fe2000c101b04 */
[----:B------:R-:W-:-:S03]  /*01f0*/  DMUL R10, R10, UR8 ;  /* 0x000000080a0a7c28 */ /* 0x000fc60008000000 */
[----:B------:R-:W-:Y:S01]  /*0200*/  STG.E.64 desc[UR4][R14.64+0x10], R8 ;  /* 0x000010080e007986 */ /* 0x000fe2000c101b04 */
[----:B------:R-:W-:-:S03]  /*0210*/  DMUL R12, R12, UR8 ;  /* 0x000000080c0c7c28 */ /* 0x000fc60008000000 */
[----:B------:R-:W-:Y:S04]  /*0220*/  STG.E.64 desc[UR4][R14.64+0x18], R10 ;  /* 0x0000180a0e007986 */ /* 0x000fe8000c101b04 */
[----:B------:R-:W-:Y:S04]  /*0230*/  STG.E.U8 desc[UR4][R14.64+0x28], R19 ;  /* 0x000028130e007986 */ /* 0x000fe8000c101104 */
[----:B------:R-:W-:Y:S01]  /*0240*/  STG.E.64 desc[UR4][R14.64+0x20], R12 ;  /* 0x0000200c0e007986 */ /* 0x000fe2000c101b04 */
[----:B------:R-:W-:Y:S05]  /*0250*/  EXIT ;  /* 0x000000000000794d */ /* 0x000fea0003800000 */
.L_x_16:
        /* <DEDUP_REMOVED lines=10> */
.L_x_21:


//--------------------- .text._Z19cuda_operator_minusP6cell_tS0_S0_ii --------------------------
	.section	.text._Z19cuda_operator_minusP6cell_tS0_S0_ii,"ax",@progbits
	.align	128
        .global         _Z19cuda_operator_minusP6cell_tS0_S0_ii
        .type           _Z19cuda_operator_minusP6cell_tS0_S0_ii,@function
        .size           _Z19cuda_operator_minusP6cell_tS0_S0_ii,(.L_x_22 - _Z19cuda_operator_minusP6cell_tS0_S0_ii)
        .other          _Z19cuda_operator_minusP6cell_tS0_S0_ii,@"STO_CUDA_ENTRY STV_DEFAULT"
_Z19cuda_operator_minusP6cell_tS0_S0_ii:
.text._Z19cuda_operator_minusP6cell_tS0_S0_ii:
        /* <DEDUP_REMOVED lines=15> */
[----:B------:R-:W-:-:S06]  /*00f0*/  IMAD R17, R0, UR6, R17 ;  /* 0x0000000600117c24 */ /* 0x000fcc000f8e0211 */
[----:B------:R-:W2:Y:S08]  /*0100*/  LDC.64 R28, c[0x0][0x390] ;  /* 0x0000e400ff1c7b82 */ /* 0x000eb00000000a00 */
[----:B------:R-:W3:Y:S01]  /*0110*/  LDC.64 R6, c[0x0][0x380] ;  /* 0x0000e000ff067b82 */ /* 0x000ee20000000a00 */
[----:B0-----:R-:W-:-:S05]  /*0120*/  IMAD.WIDE R26, R17, 0x30, R26 ;  /* 0x00000030111a7825 */ /* 0x001fca00078e021a */
[----:B-1----:R-:W4:Y:S01]  /*0130*/  LDG.E.64 R22, desc[UR4][R26.64] ;  /* 0x000000041a167981 */ /* 0x002f22000c1e1b00 */
[----:B--2---:R-:W-:-:S03]  /*0140*/  IMAD.WIDE R28, R17, 0x30, R28 ;  /* 0x00000030111c7825 */ /* 0x004fc600078e021c */
[----:B------:R-:W2:Y:S04]  /*0150*/  LDG.E.64 R18, desc[UR4][R26.64+0x8] ;  /* 0x000008041a127981 */ /* 0x000ea8000c1e1b00 */
[----:B------:R-:W5:Y:S04]  /*0160*/  LDG.E.64 R12, desc[UR4][R26.64+0x10] ;  /* 0x000010041a0c7981 */ /* 0x000f68000c1e1b00 */
[----:B------:R-:W4:Y:S04]  /*0170*/  LDG.E.64 R24, desc[UR4][R28.64] ;  /* 0x000000041c187981 */ /* 0x000f28000c1e1b00 */
[----:B------:R-:W2:Y:S04]  /*0180*/  LDG.E.64 R20, desc[UR4][R28.64+0x8] ;  /* 0x000008041c147981 */ /* 0x000ea8000c1e1b00 */
[----:B------:R-:W5:Y:S04]  /*0190*/  LDG.E.64 R14, desc[UR4][R28.64+0x10] ;  /* 0x000010041c0e7981 */ /* 0x000f68000c1e1b00 */
[----:B------:R-:W5:Y:S04]  /*01a0*/  LDG.E.64 R10, desc[UR4][R26.64+0x18] ;  /* 0x000018041a0a7981 */ /* 0x000f68000c1e1b00 */
[----:B------:R-:W5:Y:S04]  /*01b0*/  LDG.E.64 R8, desc[UR4][R26.64+0x20] ;  /* 0x000020041a087981 */ /* 0x000f68000c1e1b00 */
[----:B------:R-:W5:Y:S04]  /*01c0*/  LDG.E.64 R2, desc[UR4][R28.64+0x18] ;  /* 0x000018041c027981 */ /* 0x000f68000c1e1b00 */
[----:B------:R-:W5:Y:S04]  /*01d0*/  LDG.E.64 R4, desc[UR4][R28.64+0x20] ;  /* 0x000020041c047981 */ /* 0x000f68000c1e1b00 */
[----:B------:R-:W5:Y:S01]  /*01e0*/  LDG.E.U8 R0, desc[UR4][R26.64+0x28] ;  /* 0x000028041a007981 */ /* 0x000f62000c1e1100 */
[----:B---3--:R-:W-:Y:S01]  /*01f0*/  IMAD.WIDE R6, R17, 0x30, R6 ;  /* 0x0000003011067825 */ /* 0x008fe200078e0206 */
[----:B----4-:R-:W-:-:S02]  /*0200*/  DADD R22, R22, -R24 ;  /* 0x0000000016167229 */ /* 0x010fc40000000818 */
[----:B--2---:R-:W-:Y:S02]  /*0210*/  DADD R18, R18, -R20 ;  /* 0x0000000012127229 */ /* 0x004fe40000000814 */
[----:B-----5:R-:W-:-:S03]  /*0220*/  DADD R12, R12, -R14 ;  /* 0x000000000c0c7229 */ /* 0x020fc6000000080e */
[----:B------:R-:W-:Y:S04]  /*0230*/  STG.E.64 desc[UR4][R6.64], R22 ;  /* 0x0000001606007986 */ /* 0x000fe8000c101b04 */
[----:B------:R-:W-:Y:S01]  /*0240*/  STG.E.64 desc[UR4][R6.64+0x8], R18 ;  /* 0x0000081206007986 */ /* 0x000fe2000c101b04 */
[----:B------:R-:W-:Y:S02]  /*0250*/  DADD R2, R10, -R2 ;  /* 0x000000000a027229 */ /* 0x000fe40000000802 */
[----:B------:R-:W-:Y:S01]  /*0260*/  DADD R4, R8, -R4 ;  /* 0x0000000008047229 */ /* 0x000fe20000000804 */
[----:B------:R-:W-:Y:S04]  /*0270*/  STG.E.64 desc[UR4][R6.64+0x10], R12 ;  /* 0x0000100c06007986 */ /* 0x000fe8000c101b04 */
[----:B------:R-:W-:Y:S04]  /*0280*/  STG.E.U8 desc[UR4][R6.64+0x28], R0 ;  /* 0x0000280006007986 */ /* 0x000fe8000c101104 */
[----:B------:R-:W-:Y:S04]  /*0290*/  STG.E.64 desc[UR4][R6.64+0x18], R2 ;  /* 0x0000180206007986 */ /* 0x000fe8000c101b04 */
[----:B------:R-:W-:Y:S01]  /*02a0*/  STG.E.64 desc[UR4][R6.64+0x20], R4 ;  /* 0x0000200406007986 */ /* 0x000fe2000c101b04 */
[----:B------:R-:W-:Y:S05]  /*02b0*/  EXIT ;  /* 0x000000000000794d */ /* 0x000fea0003800000 */
.L_x_17:
        /* <DEDUP_REMOVED lines=12> */
.L_x_22:


//--------------------- .text._Z18cuda_operator_plusP6cell_tS0_S0_ii --------------------------
	.section	.text._Z18cuda_operator_plusP6cell_tS0_S0_ii,"ax",@progbits
	.align	128
        .global         _Z18cuda_operator_plusP6cell_tS0_S0_ii
        .type           _Z18cuda_operator_plusP6cell_tS0_S0_ii,@function
        .size           _Z18cuda_operator_plusP6cell_tS0_S0_ii,(.L_x_23 - _Z18cuda_operator_plusP6cell_tS0_S0_ii)
        .other          _Z18cuda_operator_plusP6cell_tS0_S0_ii,@"STO_CUDA_ENTRY STV_DEFAULT"
_Z18cuda_operator_plusP6cell_tS0_S0_ii:
.text._Z18cuda_operator_plusP6cell_tS0_S0_ii:
        /* <DEDUP_REMOVED lines=32> */
[----:B----4-:R-:W-:-:S02]  /*0200*/  DADD R22, R22, R24 ;  /* 0x0000000016167229 */ /* 0x010fc40000000018 */
[----:B--2---:R-:W-:Y:S02]  /*0210*/  DADD R18, R18, R20 ;  /* 0x0000000012127229 */ /* 0x004fe40000000014 */
[----:B-----5:R-:W-:-:S03]  /*0220*/  DADD R12, R12, R14 ;  /* 0x000000000c0c7229 */ /* 0x020fc6000000000e */
[----:B------:R-:W-:Y:S04]  /*0230*/  STG.E.64 desc[UR4][R6.64], R22 ;  /* 0x0000001606007986 */ /* 0x000fe8000c101b04 */
[----:B------:R-:W-:Y:S01]  /*0240*/  STG.E.64 desc[UR4][R6.64+0x8], R18 ;  /* 0x0000081206007986 */ /* 0x000fe2000c101b04 */
[----:B------:R-:W-:Y:S02]  /*0250*/  DADD R2, R10, R2 ;  /* 0x000000000a027229 */ /* 0x000fe40000000002 */
[----:B------:R-:W-:Y:S01]  /*0260*/  DADD R4, R8, R4 ;  /* 0x0000000008047229 */ /* 0x000fe20000000004 */
[----:B------:R-:W-:Y:S04]  /*0270*/  STG.E.64 desc[UR4][R6.64+0x10], R12 ;  /* 0x0000100c06007986 */ /* 0x000fe8000c101b04 */
[----:B------:R-:W-:Y:S04]  /*0280*/  STG.E.U8 desc[UR4][R6.64+0x28], R0 ;  /* 0x0000280006007986 */ /* 0x000fe8000c101104 */
[----:B------:R-:W-:Y:S04]  /*0290*/  STG.E.64 desc[UR4][R6.64+0x18], R2 ;  /* 0x0000180206007986 */ /* 0x000fe8000c101b04 */
[----:B------:R-:W-:Y:S01]  /*02a0*/  STG.E.64 desc[UR4][R6.64+0x20], R4 ;  /* 0x0000200406007986 */ /* 0x000fe2000c101b04 */
[----:B------:R-:W-:Y:S05]  /*02b0*/  EXIT ;  /* 0x000000000000794d */ /* 0x000fea0003800000 */
.L_x_18:
        /* <DEDUP_REMOVED lines=12> */
.L_x_23:


//--------------------- .nv.shared.reserved.0     --------------------------
	.section	.nv.shared.reserved.0,"aw",@nobits
	.weak		__nv_reservedSMEM_offset_0_alias
	.size		__nv_reservedSMEM_offset_0_alias, 0, 64
	.other		__nv_reservedSMEM_offset_0_alias,@"STO_CUDA_RESERVED_SHARED STV_DEFAULT"
__nv_reservedSMEM_offset_0_alias:
	.zero		0
	.zero		64


//--------------------- .nv.constant0._Z21cuda_operator_dividedP6cell_tS0_dii --------------------------
	.section	.nv.constant0._Z21cuda_operator_dividedP6cell_tS0_dii,"a",@progbits
	.sectionflags	@""
	.align	4
.nv.constant0._Z21cuda_operator_dividedP6cell_tS0_dii:
	.zero		928


//--------------------- .nv.constant0._Z19cuda_operator_timesP6cell_tS0_dii --------------------------
	.section	.nv.constant0._Z19cuda_operator_timesP6cell_tS0_dii,"a",@progbits
	.sectionflags	@""
	.align	4
.nv.constant0._Z19cuda_operator_timesP6cell_tS0_dii:
	.zero		928


//--------------------- .nv.constant0._Z19cuda_operator_minusP6cell_tS0_S0_ii --------------------------
	.section	.nv.constant0._Z19cuda_operator_minusP6cell_tS0_S0_ii,"a",@progbits
	.sectionflags	@""
	.align	4
.nv.constant0._Z19cuda_operator_minusP6cell_tS0_S0_ii:
	.zero		928


//--------------------- .nv.constant0._Z18cuda_operator_plusP6cell_tS0_S0_ii --------------------------
	.section	.nv.constant0._Z18cuda_operator_plusP6cell_tS0_S0_ii,"a",@progbits
	.sectionflags	@""
	.align	4
.nv.constant0._Z18cuda_operator_plusP6cell_tS0_S0_ii:
	.zero		928


//--------------------- SYMBOLS --------------------------

	.type		.nv.reservedSmem.offset0,@object
	.size		.nv.reservedSmem.offset0,0x4
